//
// Generated by NVIDIA NVVM Compiler
//
// Compiler Build ID: CL-36424714
// Cuda compilation tools, release 13.0, V13.0.88
// Based on NVVM 20.0.0
//

.version 9.0
.target sm_100
.address_size 64

	// .globl	_Z19gpu_matrix_multiplyPfS_S_i

.visible .entry _Z19gpu_matrix_multiplyPfS_S_i(
	.param .u64 .ptr .align 1 _Z19gpu_matrix_multiplyPfS_S_i_param_0,
	.param .u64 .ptr .align 1 _Z19gpu_matrix_multiplyPfS_S_i_param_1,
	.param .u64 .ptr .align 1 _Z19gpu_matrix_multiplyPfS_S_i_param_2,
	.param .u32 _Z19gpu_matrix_multiplyPfS_S_i_param_3
)
{
	.reg .pred 	%p<10>;
	.reg .b32 	%r<81>;
	.reg .b32 	%f<56>;
	.reg .b64 	%rd<48>;

	ld.param.u64 	%rd6, [_Z19gpu_matrix_multiplyPfS_S_i_param_0];
	ld.param.u64 	%rd7, [_Z19gpu_matrix_multiplyPfS_S_i_param_1];
	ld.param.u64 	%rd5, [_Z19gpu_matrix_multiplyPfS_S_i_param_2];
	ld.param.u32 	%r44, [_Z19gpu_matrix_multiplyPfS_S_i_param_3];
	cvta.to.global.u64 	%rd1, %rd7;
	cvta.to.global.u64 	%rd2, %rd6;
	mov.u32 	%r45, %ctaid.x;
	mov.u32 	%r46, %ntid.x;
	mov.u32 	%r47, %tid.x;
	mad.lo.s32 	%r1, %r45, %r46, %r47;
	mov.u32 	%r48, %ctaid.y;
	mov.u32 	%r49, %ntid.y;
	mul.lo.s32 	%r2, %r48, %r49;
	mov.u32 	%r3, %tid.y;
	add.s32 	%r50, %r2, %r3;
	max.s32 	%r51, %r1, %r50;
	setp.ge.s32 	%p1, %r51, %r44;
	@%p1 bra 	$L__BB0_12;
	cvta.to.global.u64 	%rd8, %rd5;
	mul.lo.s32 	%r5, %r44, %r1;
	add.s32 	%r53, %r5, %r50;
	mul.wide.s32 	%rd9, %r53, 4;
	add.s64 	%rd3, %rd8, %rd9;
	mov.b32 	%r79, 0;
	st.global.u32 	[%rd3], %r79;
	and.b32  	%r6, %r44, 7;
	setp.lt.u32 	%p2, %r44, 8;
	mov.f32 	%f53, 0f00000000;
	@%p2 bra 	$L__BB0_4;
	and.b32  	%r79, %r44, 2147483640;
	neg.s32 	%r77, %r79;
	add.s32 	%r54, %r3, %r44;
	add.s32 	%r76, %r54, %r2;
	shl.b32 	%r10, %r44, 3;
	shl.b32 	%r55, %r44, 1;
	add.s32 	%r75, %r50, %r55;
	mad.lo.s32 	%r74, %r44, 3, %r50;
	shl.b32 	%r56, %r44, 2;
	add.s32 	%r73, %r50, %r56;
	mad.lo.s32 	%r72, %r44, 5, %r50;
	mad.lo.s32 	%r71, %r44, 6, %r50;
	mad.lo.s32 	%r70, %r44, 7, %r50;
	add.s64 	%rd4, %rd2, 16;
	mov.f32 	%f53, 0f00000000;
	mov.u32 	%r68, %r5;
	mov.u32 	%r69, %r50;
$L__BB0_3:
	.pragma "nounroll";
	mul.wide.s32 	%rd10, %r68, 4;
	add.s64 	%rd11, %rd4, %rd10;
	ld.global.f32 	%f10, [%rd11+-16];
	mul.wide.u32 	%rd12, %r69, 4;
	add.s64 	%rd13, %rd1, %rd12;
	ld.global.f32 	%f11, [%rd13];
	fma.rn.f32 	%f12, %f10, %f11, %f53;
	st.global.f32 	[%rd3], %f12;
	ld.global.f32 	%f13, [%rd11+-12];
	mul.wide.u32 	%rd14, %r76, 4;
	add.s64 	%rd15, %rd1, %rd14;
	ld.global.f32 	%f14, [%rd15];
	fma.rn.f32 	%f15, %f13, %f14, %f12;
	st.global.f32 	[%rd3], %f15;
	ld.global.f32 	%f16, [%rd11+-8];
	mul.wide.u32 	%rd16, %r75, 4;
	add.s64 	%rd17, %rd1, %rd16;
	ld.global.f32 	%f17, [%rd17];
	fma.rn.f32 	%f18, %f16, %f17, %f15;
	st.global.f32 	[%rd3], %f18;
	ld.global.f32 	%f19, [%rd11+-4];
	mul.wide.u32 	%rd18, %r74, 4;
	add.s64 	%rd19, %rd1, %rd18;
	ld.global.f32 	%f20, [%rd19];
	fma.rn.f32 	%f21, %f19, %f20, %f18;
	st.global.f32 	[%rd3], %f21;
	ld.global.f32 	%f22, [%rd11];
	mul.wide.u32 	%rd20, %r73, 4;
	add.s64 	%rd21, %rd1, %rd20;
	ld.global.f32 	%f23, [%rd21];
	fma.rn.f32 	%f24, %f22, %f23, %f21;
	st.global.f32 	[%rd3], %f24;
	ld.global.f32 	%f25, [%rd11+4];
	mul.wide.u32 	%rd22, %r72, 4;
	add.s64 	%rd23, %rd1, %rd22;
	ld.global.f32 	%f26, [%rd23];
	fma.rn.f32 	%f27, %f25, %f26, %f24;
	st.global.f32 	[%rd3], %f27;
	ld.global.f32 	%f28, [%rd11+8];
	mul.wide.u32 	%rd24, %r71, 4;
	add.s64 	%rd25, %rd1, %rd24;
	ld.global.f32 	%f29, [%rd25];
	fma.rn.f32 	%f30, %f28, %f29, %f27;
	st.global.f32 	[%rd3], %f30;
	ld.global.f32 	%f31, [%rd11+12];
	mul.wide.u32 	%rd26, %r70, 4;
	add.s64 	%rd27, %rd1, %rd26;
	ld.global.f32 	%f32, [%rd27];
	fma.rn.f32 	%f53, %f31, %f32, %f30;
	st.global.f32 	[%rd3], %f53;
	add.s32 	%r77, %r77, 8;
	add.s32 	%r76, %r76, %r10;
	add.s32 	%r75, %r75, %r10;
	add.s32 	%r74, %r74, %r10;
	add.s32 	%r73, %r73, %r10;
	add.s32 	%r72, %r72, %r10;
	add.s32 	%r71, %r71, %r10;
	add.s32 	%r70, %r70, %r10;
	add.s32 	%r69, %r69, %r10;
	add.s32 	%r68, %r68, 8;
	setp.ne.s32 	%p3, %r77, 0;
	@%p3 bra 	$L__BB0_3;
$L__BB0_4:
	setp.eq.s32 	%p4, %r6, 0;
	@%p4 bra 	$L__BB0_12;
	and.b32  	%r38, %r44, 3;
	setp.lt.u32 	%p5, %r6, 4;
	@%p5 bra 	$L__BB0_7;
	add.s32 	%r57, %r79, %r5;
	mul.wide.s32 	%rd28, %r57, 4;
	add.s64 	%rd29, %rd2, %rd28;
	ld.global.f32 	%f33, [%rd29];
	mad.lo.s32 	%r58, %r79, %r44, %r50;
	mul.wide.u32 	%rd30, %r58, 4;
	add.s64 	%rd31, %rd1, %rd30;
	ld.global.f32 	%f34, [%rd31];
	fma.rn.f32 	%f35, %f33, %f34, %f53;
	st.global.f32 	[%rd3], %f35;
	ld.global.f32 	%f36, [%rd29+4];
	add.s32 	%r59, %r58, %r44;
	mul.wide.u32 	%rd32, %r59, 4;
	add.s64 	%rd33, %rd1, %rd32;
	ld.global.f32 	%f37, [%rd33];
	fma.rn.f32 	%f38, %f36, %f37, %f35;
	st.global.f32 	[%rd3], %f38;
	ld.global.f32 	%f39, [%rd29+8];
	add.s32 	%r60, %r59, %r44;
	mul.wide.u32 	%rd34, %r60, 4;
	add.s64 	%rd35, %rd1, %rd34;
	ld.global.f32 	%f40, [%rd35];
	fma.rn.f32 	%f41, %f39, %f40, %f38;
	st.global.f32 	[%rd3], %f41;
	ld.global.f32 	%f42, [%rd29+12];
	add.s32 	%r61, %r60, %r44;
	mul.wide.u32 	%rd36, %r61, 4;
	add.s64 	%rd37, %rd1, %rd36;
	ld.global.f32 	%f43, [%rd37];
	fma.rn.f32 	%f53, %f42, %f43, %f41;
	st.global.f32 	[%rd3], %f53;
	add.s32 	%r79, %r79, 4;
$L__BB0_7:
	setp.eq.s32 	%p6, %r38, 0;
	@%p6 bra 	$L__BB0_12;
	setp.eq.s32 	%p7, %r38, 1;
	@%p7 bra 	$L__BB0_10;
	add.s32 	%r62, %r79, %r5;
	mul.wide.s32 	%rd38, %r62, 4;
	add.s64 	%rd39, %rd2, %rd38;
	ld.global.f32 	%f44, [%rd39];
	mad.lo.s32 	%r63, %r79, %r44, %r50;
	mul.wide.u32 	%rd40, %r63, 4;
	add.s64 	%rd41, %rd1, %rd40;
	ld.global.f32 	%f45, [%rd41];
	fma.rn.f32 	%f46, %f44, %f45, %f53;
	st.global.f32 	[%rd3], %f46;
	ld.global.f32 	%f47, [%rd39+4];
	add.s32 	%r64, %r63, %r44;
	mul.wide.u32 	%rd42, %r64, 4;
	add.s64 	%rd43, %rd1, %rd42;
	ld.global.f32 	%f48, [%rd43];
	fma.rn.f32 	%f53, %f47, %f48, %f46;
	st.global.f32 	[%rd3], %f53;
	add.s32 	%r79, %r79, 2;
$L__BB0_10:
	and.b32  	%r65, %r44, 1;
	setp.eq.b32 	%p8, %r65, 1;
	not.pred 	%p9, %p8;
	@%p9 bra 	$L__BB0_12;
	add.s32 	%r66, %r79, %r5;
	mul.wide.s32 	%rd44, %r66, 4;
	add.s64 	%rd45, %rd2, %rd44;
	ld.global.f32 	%f49, [%rd45];
	mad.lo.s32 	%r67, %r79, %r44, %r50;
	mul.wide.u32 	%rd46, %r67, 4;
	add.s64 	%rd47, %rd1, %rd46;
	ld.global.f32 	%f50, [%rd47];
	fma.rn.f32 	%f51, %f49, %f50, %f53;
	st.global.f32 	[%rd3], %f51;
$L__BB0_12:
	ret;

}
	// .globl	_Z19gpu_matrix_subtractPfS_S_i
.visible .entry _Z19gpu_matrix_subtractPfS_S_i(
	.param .u64 .ptr .align 1 _Z19gpu_matrix_subtractPfS_S_i_param_0,
	.param .u64 .ptr .align 1 _Z19gpu_matrix_subtractPfS_S_i_param_1,
	.param .u64 .ptr .align 1 _Z19gpu_matrix_subtractPfS_S_i_param_2,
	.param .u32 _Z19gpu_matrix_subtractPfS_S_i_param_3
)
{
	.reg .pred 	%p<2>;
	.reg .b32 	%r<14>;
	.reg .b32 	%f<4>;
	.reg .b64 	%rd<11>;

	ld.param.u64 	%rd1, [_Z19gpu_matrix_subtractPfS_S_i_param_0];
	ld.param.u64 	%rd2, [_Z19gpu_matrix_subtractPfS_S_i_param_1];
	ld.param.u64 	%rd3, [_Z19gpu_matrix_subtractPfS_S_i_param_2];
	ld.param.u32 	%r4, [_Z19gpu_matrix_subtractPfS_S_i_param_3];
	mov.u32 	%r5, %ctaid.x;
	mov.u32 	%r6, %ntid.x;
	mov.u32 	%r7, %tid.x;
	mad.lo.s32 	%r1, %r5, %r6, %r7;
	mov.u32 	%r8, %ctaid.y;
	mov.u32 	%r9, %ntid.y;
	mov.u32 	%r10, %tid.y;
	mad.lo.s32 	%r11, %r8, %r9, %r10;
	max.s32 	%r12, %r1, %r11;
	setp.ge.s32 	%p1, %r12, %r4;
	@%p1 bra 	$L__BB1_2;
	cvta.to.global.u64 	%rd4, %rd1;
	cvta.to.global.u64 	%rd5, %rd2;
	cvta.to.global.u64 	%rd6, %rd3;
	mad.lo.s32 	%r13, %r4, %r1, %r11;
	mul.wide.s32 	%rd7, %r13, 4;
	add.s64 	%rd8, %rd4, %rd7;
	ld.global.f32 	%f1, [%rd8];
	add.s64 	%rd9, %rd5, %rd7;
	ld.global.f32 	%f2, [%rd9];
	sub.f32 	%f3, %f1, %f2;
	add.s64 	%rd10, %rd6, %rd7;
	st.global.f32 	[%rd10], %f3;
$L__BB1_2:
	ret;

}
	// .globl	_Z14gpu_matrix_addPfS_S_i
.visible .entry _Z14gpu_matrix_addPfS_S_i(
	.param .u64 .ptr .align 1 _Z14gpu_matrix_addPfS_S_i_param_0,
	.param .u64 .ptr .align 1 _Z14gpu_matrix_addPfS_S_i_param_1,
	.param .u64 .ptr .align 1 _Z14gpu_matrix_addPfS_S_i_param_2,
	.param .u32 _Z14gpu_matrix_addPfS_S_i_param_3
)
{
	.reg .pred 	%p<2>;
	.reg .b32 	%r<14>;
	.reg .b32 	%f<4>;
	.reg .b64 	%rd<11>;

	ld.param.u64 	%rd1, [_Z14gpu_matrix_addPfS_S_i_param_0];
	ld.param.u64 	%rd2, [_Z14gpu_matrix_addPfS_S_i_param_1];
	ld.param.u64 	%rd3, [_Z14gpu_matrix_addPfS_S_i_param_2];
	ld.param.u32 	%r4, [_Z14gpu_matrix_addPfS_S_i_param_3];
	mov.u32 	%r5, %ctaid.x;
	mov.u32 	%r6, %ntid.x;
	mov.u32 	%r7, %tid.x;
	mad.lo.s32 	%r1, %r5, %r6, %r7;
	mov.u32 	%r8, %ctaid.y;
	mov.u32 	%r9, %ntid.y;
	mov.u32 	%r10, %tid.y;
	mad.lo.s32 	%r11, %r8, %r9, %r10;
	max.s32 	%r12, %r1, %r11;
	setp.ge.s32 	%p1, %r12, %r4;
	@%p1 bra 	$L__BB2_2;
	cvta.to.global.u64 	%rd4, %rd1;
	cvta.to.global.u64 	%rd5, %rd2;
	cvta.to.global.u64 	%rd6, %rd3;
	mad.lo.s32 	%r13, %r4, %r1, %r11;
	mul.wide.s32 	%rd7, %r13, 4;
	add.s64 	%rd8, %rd4, %rd7;
	ld.global.f32 	%f1, [%rd8];
	add.s64 	%rd9, %rd5, %rd7;
	ld.global.f32 	%f2, [%rd9];
	add.f32 	%f3, %f1, %f2;
	add.s64 	%rd10, %rd6, %rd7;
	st.global.f32 	[%rd10], %f3;
$L__BB2_2:
	ret;

}
	// .globl	_Z15gpu_fill_matrixPfif
.visible .entry _Z15gpu_fill_matrixPfif(
	.param .u64 .ptr .align 1 _Z15gpu_fill_matrixPfif_param_0,
	.param .u32 _Z15gpu_fill_matrixPfif_param_1,
	.param .f32 _Z15gpu_fill_matrixPfif_param_2
)
{
	.reg .pred 	%p<2>;
	.reg .b32 	%r<15>;
	.reg .b32 	%f<4>;
	.reg .b64 	%rd<5>;

	ld.param.u64 	%rd1, [_Z15gpu_fill_matrixPfif_param_0];
	ld.param.u32 	%r4, [_Z15gpu_fill_matrixPfif_param_1];
	ld.param.f32 	%f1, [_Z15gpu_fill_matrixPfif_param_2];
	mov.u32 	%r5, %ctaid.x;
	mov.u32 	%r6, %ntid.x;
	mov.u32 	%r7, %tid.x;
	mad.lo.s32 	%r1, %r5, %r6, %r7;
	mov.u32 	%r8, %ctaid.y;
	mov.u32 	%r9, %ntid.y;
	mov.u32 	%r10, %tid.y;
	mad.lo.s32 	%r11, %r8, %r9, %r10;
	max.s32 	%r12, %r1, %r11;
	setp.ge.s32 	%p1, %r12, %r4;
	@%p1 bra 	$L__BB3_2;
	cvta.to.global.u64 	%rd2, %rd1;
	add.s32 	%r13, %r1, %r11;
	cvt.rn.f32.s32 	%f2, %r13;
	add.f32 	%f3, %f1, %f2;
	mad.lo.s32 	%r14, %r4, %r1, %r11;
	mul.wide.s32 	%rd3, %r14, 4;
	add.s64 	%rd4, %rd2, %rd3;
	st.global.f32 	[%rd4], %f3;
$L__BB3_2:
	ret;

}


// ===== COMPILED SASS (sm_100) =====

	.target	sm_100

	.elftype	@"ET_EXEC"


//--------------------- .note.nv.tkinfo           --------------------------
	.section	.note.nv.tkinfo,"",@"SHT_NOTE"
	.sectionflags	@"SHF_NOTE_NV_TKINFO"
	.tkinfo
        /*0018*/ 	.word	0x00000002
        /*0030*/ 	.string	""
        /*0030*/ 	.string	"ptxas"
        /*0030*/ 	.string	"Cuda compilation tools, release 13.0, V13.0.88"
        /*0030*/ 	.string	"Build cuda_13.0.r13.0/compiler.36424714_0"
        /*0030*/ 	.string	"-arch sm_100 -m 64 "



//--------------------- .note.nv.cuinfo           --------------------------
	.section	.note.nv.cuinfo,"",@"SHT_NOTE"
	.sectionflags	@"SHF_NOTE_NV_CUINFO"
        /*0018*/ 	.short	0x0002
        /*001a*/ 	.short	0x0064
        /*001c*/ 	.short	0x0082
	.zero		2


//--------------------- .nv.info                  --------------------------
	.section	.nv.info,"",@"SHT_CUDA_INFO"
	.align	4


	//----- nvinfo : EIATTR_REGCOUNT
	.align		4
        /*0000*/ 	.byte	0x04, 0x2f
        /*0002*/ 	.short	(.L_1 - .L_0)
	.align		4
.L_0:
        /*0004*/ 	.word	index@(_Z19gpu_matrix_multiplyPfS_S_i)
        /*0008*/ 	.word	0x00000020


	//----- nvinfo : EIATTR_FRAME_SIZE
	.align		4
.L_1:
        /*000c*/ 	.byte	0x04, 0x11
        /*000e*/ 	.short	(.L_3 - .L_2)
	.align		4
.L_2:
        /*0010*/ 	.word	index@(_Z19gpu_matrix_multiplyPfS_S_i)
        /*0014*/ 	.word	0x00000000


	//----- nvinfo : EIATTR_REGCOUNT
	.align		4
.L_3:
        /*0018*/ 	.byte	0x04, 0x2f
        /*001a*/ 	.short	(.L_5 - .L_4)
	.align		4
.L_4:
        /*001c*/ 	.word	index@(_Z19gpu_matrix_subtractPfS_S_i)
        /*0020*/ 	.word	0x0000000c


	//----- nvinfo : EIATTR_FRAME_SIZE
	.align		4
.L_5:
        /*0024*/ 	.byte	0x04, 0x11
        /*0026*/ 	.short	(.L_7 - .L_6)
	.align		4
.L_6:
        /*0028*/ 	.word	index@(_Z19gpu_matrix_subtractPfS_S_i)
        /*002c*/ 	.word	0x00000000


	//----- nvinfo : EIATTR_REGCOUNT
	.align		4
.L_7:
        /*0030*/ 	.byte	0x04, 0x2f
        /*0032*/ 	.short	(.L_9 - .L_8)
	.align		4
.L_8:
        /*0034*/ 	.word	index@(_Z14gpu_matrix_addPfS_S_i)
        /*0038*/ 	.word	0x0000000c


	//----- nvinfo : EIATTR_FRAME_SIZE
	.align		4
.L_9:
        /*003c*/ 	.byte	0x04, 0x11
        /*003e*/ 	.short	(.L_11 - .L_10)
	.align		4
.L_10:
        /*0040*/ 	.word	index@(_Z14gpu_matrix_addPfS_S_i)
        /*0044*/ 	.word	0x00000000


	//----- nvinfo : EIATTR_REGCOUNT
	.align		4
.L_11:
        /*0048*/ 	.byte	0x04, 0x2f
        /*004a*/ 	.short	(.L_13 - .L_12)
	.align		4
.L_12:
        /*004c*/ 	.word	index@(_Z15gpu_fill_matrixPfif)
        /*0050*/ 	.word	0x00000008


	//----- nvinfo : EIATTR_FRAME_SIZE
	.align		4
.L_13:
        /*0054*/ 	.byte	0x04, 0x11
        /*0056*/ 	.short	(.L_15 - .L_14)
	.align		4
.L_14:
        /*0058*/ 	.word	index@(_Z15gpu_fill_matrixPfif)
        /*005c*/ 	.word	0x00000000


	//----- nvinfo : EIATTR_MIN_STACK_SIZE
	.align		4
.L_15:
        /*0060*/ 	.byte	0x04, 0x12
        /*0062*/ 	.short	(.L_17 - .L_16)
	.align		4
.L_16:
        /*0064*/ 	.word	index@(_Z15gpu_fill_matrixPfif)
        /*0068*/ 	.word	0x00000000


	//----- nvinfo : EIATTR_MIN_STACK_SIZE
	.align		4
.L_17:
        /*006c*/ 	.byte	0x04, 0x12
        /*006e*/ 	.short	(.L_19 - .L_18)
	.align		4
.L_18:
        /*0070*/ 	.word	index@(_Z14gpu_matrix_addPfS_S_i)
        /*0074*/ 	.word	0x00000000


	//----- nvinfo : EIATTR_MIN_STACK_SIZE
	.align		4
.L_19:
        /*0078*/ 	.byte	0x04, 0x12
        /*007a*/ 	.short	(.L_21 - .L_20)
	.align		4
.L_20:
        /*007c*/ 	.word	index@(_Z19gpu_matrix_subtractPfS_S_i)
        /*0080*/ 	.word	0x00000000


	//----- nvinfo : EIATTR_MIN_STACK_SIZE
	.align		4
.L_21:
        /*0084*/ 	.byte	0x04, 0x12
        /*0086*/ 	.short	(.L_23 - .L_22)
	.align		4
.L_22:
        /*0088*/ 	.word	index@(_Z19gpu_matrix_multiplyPfS_S_i)
        /*008c*/ 	.word	0x00000000
.L_23:


//--------------------- .nv.compat                --------------------------
	.section	.nv.compat,"",@"SHT_CUDA_COMPAT_INFO"
	.align	4
        /*0000*/ 	.byte	0x02, 0x09, 0x00, 0x00, 0x02, 0x02, 0x01, 0x00, 0x02, 0x05, 0x05, 0x00, 0x03, 0x07, 0x01, 0x01
        /*0010*/ 	.byte	0x02, 0x03, 0x00, 0x00, 0x02, 0x06, 0x01, 0x00, 0x04, 0x0b, 0x08, 0x00, 0x09, 0x00, 0x00, 0x00
        /*0020*/ 	.byte	0x00, 0x00, 0x00, 0x00


//--------------------- .nv.info._Z15gpu_fill_matrixPfif --------------------------
	.section	.nv.info._Z15gpu_fill_matrixPfif,"",@"SHT_CUDA_INFO"
	.sectionflags	@""
	.align	4


	//----- nvinfo : EIATTR_CUDA_API_VERSION
	.align		4
        /*0000*/ 	.byte	0x04, 0x37
        /*0002*/ 	.short	(.L_25 - .L_24)
.L_24:
        /*0004*/ 	.word	0x00000082


	//----- nvinfo : EIATTR_KPARAM_INFO
	.align		4
.L_25:
        /*0008*/ 	.byte	0x04, 0x17
        /*000a*/ 	.short	(.L_27 - .L_26)
.L_26:
        /*000c*/ 	.word	0x00000000
        /*0010*/ 	.short	0x0002
        /*0012*/ 	.short	0x000c
        /*0014*/ 	.byte	0x00, 0xf0, 0x11, 0x00


	//----- nvinfo : EIATTR_KPARAM_INFO
	.align		4
.L_27:
        /*0018*/ 	.byte	0x04, 0x17
        /*001a*/ 	.short	(.L_29 - .L_28)
.L_28:
        /*001c*/ 	.word	0x00000000
        /*0020*/ 	.short	0x0001
        /*0022*/ 	.short	0x0008
        /*0024*/ 	.byte	0x00, 0xf0, 0x11, 0x00


	//----- nvinfo : EIATTR_KPARAM_INFO
	.align		4
.L_29:
        /*0028*/ 	.byte	0x04, 0x17
        /*002a*/ 	.short	(.L_31 - .L_30)
.L_30:
        /*002c*/ 	.word	0x00000000
        /*0030*/ 	.short	0x0000
        /*0032*/ 	.short	0x0000
        /*0034*/ 	.byte	0x00, 0xf5, 0x21, 0x00


	//----- nvinfo : EIATTR_SPARSE_MMA_MASK
	.align		4
.L_31:
        /*0038*/ 	.byte	0x03, 0x50
        /*003a*/ 	.short	0x0000


	//----- nvinfo : EIATTR_MAXREG_COUNT
	.align		4
        /*003c*/ 	.byte	0x03, 0x1b
        /*003e*/ 	.short	0x00ff


	//----- nvinfo : EIATTR_MERCURY_ISA_VERSION
	.align		4
        /*0040*/ 	.byte	0x03, 0x5f
        /*0042*/ 	.short	0x0101


	//----- nvinfo : EIATTR_VRC_CTA_INIT_COUNT
	.align		4
        /*0044*/ 	.byte	0x02, 0x4a
	.zero		1
	.zero		1


	//----- nvinfo : EIATTR_EXIT_INSTR_OFFSETS
	.align		4
        /*0048*/ 	.byte	0x04, 0x1c
        /*004a*/ 	.short	(.L_33 - .L_32)


	//   ....[0]....
.L_32:
        /*004c*/ 	.word	0x000000c0


	//   ....[1]....
        /*0050*/ 	.word	0x00000160


	//----- nvinfo : EIATTR_CBANK_PARAM_SIZE
	.align		4
.L_33:
        /*0054*/ 	.byte	0x03, 0x19
        /*0056*/ 	.short	0x0010


	//----- nvinfo : EIATTR_PARAM_CBANK
	.align		4
        /*0058*/ 	.byte	0x04, 0x0a
        /*005a*/ 	.short	(.L_35 - .L_34)
	.align		4
.L_34:
        /*005c*/ 	.word	index@(.nv.constant0._Z15gpu_fill_matrixPfif)
        /*0060*/ 	.short	0x0380
        /*0062*/ 	.short	0x0010


	//----- nvinfo : EIATTR_SW_WAR
	.align		4
.L_35:
        /*0064*/ 	.byte	0x04, 0x36
        /*0066*/ 	.short	(.L_37 - .L_36)
.L_36:
        /*0068*/ 	.word	0x00000008
.L_37:


//--------------------- .nv.info._Z14gpu_matrix_addPfS_S_i --------------------------
	.section	.nv.info._Z14gpu_matrix_addPfS_S_i,"",@"SHT_CUDA_INFO"
	.sectionflags	@""
	.align	4


	//----- nvinfo : EIATTR_CUDA_API_VERSION
	.align		4
        /*0000*/ 	.byte	0x04, 0x37
        /*0002*/ 	.short	(.L_39 - .L_38)
.L_38:
        /*0004*/ 	.word	0x00000082


	//----- nvinfo : EIATTR_KPARAM_INFO
	.align		4
.L_39:
        /*0008*/ 	.byte	0x04, 0x17
        /*000a*/ 	.short	(.L_41 - .L_40)
.L_40:
        /*000c*/ 	.word	0x00000000
        /*0010*/ 	.short	0x0003
        /*0012*/ 	.short	0x0018
        /*0014*/ 	.byte	0x00, 0xf0, 0x11, 0x00


	//----- nvinfo : EIATTR_KPARAM_INFO
	.align		4
.L_41:
        /*0018*/ 	.byte	0x04, 0x17
        /*001a*/ 	.short	(.L_43 - .L_42)
.L_42:
        /*001c*/ 	.word	0x00000000
        /*0020*/ 	.short	0x0002
        /*0022*/ 	.short	0x0010
        /*0024*/ 	.byte	0x00, 0xf5, 0x21, 0x00


	//----- nvinfo : EIATTR_KPARAM_INFO
	.align		4
.L_43:
        /*0028*/ 	.byte	0x04, 0x17
        /*002a*/ 	.short	(.L_45 - .L_44)
.L_44:
        /*002c*/ 	.word	0x00000000
        /*0030*/ 	.short	0x0001
        /*0032*/ 	.short	0x0008
        /*0034*/ 	.byte	0x00, 0xf5, 0x21, 0x00


	//----- nvinfo : EIATTR_KPARAM_INFO
	.align		4
.L_45:
        /*0038*/ 	.byte	0x04, 0x17
        /*003a*/ 	.short	(.L_47 - .L_46)
.L_46:
        /*003c*/ 	.word	0x00000000
        /*0040*/ 	.short	0x0000
        /*0042*/ 	.short	0x0000
        /*0044*/ 	.byte	0x00, 0xf5, 0x21, 0x00


	//----- nvinfo : EIATTR_SPARSE_MMA_MASK
	.align		4
.L_47:
        /*0048*/ 	.byte	0x03, 0x50
        /*004a*/ 	.short	0x0000


	//----- nvinfo : EIATTR_MAXREG_COUNT
	.align		4
        /*004c*/ 	.byte	0x03, 0x1b
        /*004e*/ 	.short	0x00ff


	//----- nvinfo : EIATTR_MERCURY_ISA_VERSION
	.align		4
        /*0050*/ 	.byte	0x03, 0x5f
        /*0052*/ 	.short	0x0101


	//----- nvinfo : EIATTR_VRC_CTA_INIT_COUNT
	.align		4
        /*0054*/ 	.byte	0x02, 0x4a
	.zero		1
	.zero		1


	//----- nvinfo : EIATTR_EXIT_INSTR_OFFSETS
	.align		4
        /*0058*/ 	.byte	0x04, 0x1c
        /*005a*/ 	.short	(.L_49 - .L_48)


	//   ....[0]....
.L_48:
        /*005c*/ 	.word	0x000000c0


	//   ....[1]....
        /*0060*/ 	.word	0x00000190


	//----- nvinfo : EIATTR_CBANK_PARAM_SIZE
	.align		4
.L_49:
        /*0064*/ 	.byte	0x03, 0x19
        /*0066*/ 	.short	0x001c


	//----- nvinfo : EIATTR_PARAM_CBANK
	.align		4
        /*0068*/ 	.byte	0x04, 0x0a
        /*006a*/ 	.short	(.L_51 - .L_50)
	.align		4
.L_50:
        /*006c*/ 	.word	index@(.nv.constant0._Z14gpu_matrix_addPfS_S_i)
        /*0070*/ 	.short	0x0380
        /*0072*/ 	.short	0x001c


	//----- nvinfo : EIATTR_SW_WAR
	.align		4
.L_51:
        /*0074*/ 	.byte	0x04, 0x36
        /*0076*/ 	.short	(.L_53 - .L_52)
.L_52:
        /*0078*/ 	.word	0x00000008
.L_53:


//--------------------- .nv.info._Z19gpu_matrix_subtractPfS_S_i --------------------------
	.section	.nv.info._Z19gpu_matrix_subtractPfS_S_i,"",@"SHT_CUDA_INFO"
	.sectionflags	@""
	.align	4


	//----- nvinfo : EIATTR_CUDA_API_VERSION
	.align		4
        /*0000*/ 	.byte	0x04, 0x37
        /*0002*/ 	.short	(.L_55 - .L_54)
.L_54:
        /*0004*/ 	.word	0x00000082


	//----- nvinfo : EIATTR_KPARAM_INFO
	.align		4
.L_55:
        /*0008*/ 	.byte	0x04, 0x17
        /*000a*/ 	.short	(.L_57 - .L_56)
.L_56:
        /*000c*/ 	.word	0x00000000
        /*0010*/ 	.short	0x0003
        /*0012*/ 	.short	0x0018
        /*0014*/ 	.byte	0x00, 0xf0, 0x11, 0x00


	//----- nvinfo : EIATTR_KPARAM_INFO
	.align		4
.L_57:
        /*0018*/ 	.byte	0x04, 0x17
        /*001a*/ 	.short	(.L_59 - .L_58)
.L_58:
        /*001c*/ 	.word	0x00000000
        /*0020*/ 	.short	0x0002
        /*0022*/ 	.short	0x0010
        /*0024*/ 	.byte	0x00, 0xf5, 0x21, 0x00


	//----- nvinfo : EIATTR_KPARAM_INFO
	.align		4
.L_59:
        /*0028*/ 	.byte	0x04, 0x17
        /*002a*/ 	.short	(.L_61 - .L_60)
.L_60:
        /*002c*/ 	.word	0x00000000
        /*0030*/ 	.short	0x0001
        /*0032*/ 	.short	0x0008
        /*0034*/ 	.byte	0x00, 0xf5, 0x21, 0x00


	//----- nvinfo : EIATTR_KPARAM_INFO
	.align		4
.L_61:
        /*0038*/ 	.byte	0x04, 0x17
        /*003a*/ 	.short	(.L_63 - .L_62)
.L_62:
        /*003c*/ 	.word	0x00000000
        /*0040*/ 	.short	0x0000
        /*0042*/ 	.short	0x0000
        /*0044*/ 	.byte	0x00, 0xf5, 0x21, 0x00


	//----- nvinfo : EIATTR_SPARSE_MMA_MASK
	.align		4
.L_63:
        /*0048*/ 	.byte	0x03, 0x50
        /*004a*/ 	.short	0x0000


	//----- nvinfo : EIATTR_MAXREG_COUNT
	.align		4
        /*004c*/ 	.byte	0x03, 0x1b
        /*004e*/ 	.short	0x00ff


	//----- nvinfo : EIATTR_MERCURY_ISA_VERSION
	.align		4
        /*0050*/ 	.byte	0x03, 0x5f
        /*0052*/ 	.short	0x0101


	//----- nvinfo : EIATTR_VRC_CTA_INIT_COUNT
	.align		4
        /*0054*/ 	.byte	0x02, 0x4a
	.zero		1
	.zero		1


	//----- nvinfo : EIATTR_EXIT_INSTR_OFFSETS
	.align		4
        /*0058*/ 	.byte	0x04, 0x1c
        /*005a*/ 	.short	(.L_65 - .L_64)


	//   ....[0]....
.L_64:
        /*005c*/ 	.word	0x000000c0


	//   ....[1]....
        /*0060*/ 	.word	0x00000190


	//----- nvinfo : EIATTR_CBANK_PARAM_SIZE
	.align		4
.L_65:
        /*0064*/ 	.byte	0x03, 0x19
        /*0066*/ 	.short	0x001c


	//----- nvinfo : EIATTR_PARAM_CBANK
	.align		4
        /*0068*/ 	.byte	0x04, 0x0a
        /*006a*/ 	.short	(.L_67 - .L_66)
	.align		4
.L_66:
        /*006c*/ 	.word	index@(.nv.constant0._Z19gpu_matrix_subtractPfS_S_i)
        /*0070*/ 	.short	0x0380
        /*0072*/ 	.short	0x001c


	//----- nvinfo : EIATTR_SW_WAR
	.align		4
.L_67:
        /*0074*/ 	.byte	0x04, 0x36
        /*0076*/ 	.short	(.L_69 - .L_68)
.L_68:
        /*0078*/ 	.word	0x00000008
.L_69:


//--------------------- .nv.info._Z19gpu_matrix_multiplyPfS_S_i --------------------------
	.section	.nv.info._Z19gpu_matrix_multiplyPfS_S_i,"",@"SHT_CUDA_INFO"
	.sectionflags	@""
	.align	4


	//----- nvinfo : EIATTR_CUDA_API_VERSION
	.align		4
        /*0000*/ 	.byte	0x04, 0x37
        /*0002*/ 	.short	(.L_71 - .L_70)
.L_70:
        /*0004*/ 	.word	0x00000082


	//----- nvinfo : EIATTR_KPARAM_INFO
	.align		4
.L_71:
        /*0008*/ 	.byte	0x04, 0x17
        /*000a*/ 	.short	(.L_73 - .L_72)
.L_72:
        /*000c*/ 	.word	0x00000000
        /*0010*/ 	.short	0x0003
        /*0012*/ 	.short	0x0018
        /*0014*/ 	.byte	0x00, 0xf0, 0x11, 0x00


	//----- nvinfo : EIATTR_KPARAM_INFO
	.align		4
.L_73:
        /*0018*/ 	.byte	0x04, 0x17
        /*001a*/ 	.short	(.L_75 - .L_74)
.L_74:
        /*001c*/ 	.word	0x00000000
        /*0020*/ 	.short	0x0002
        /*0022*/ 	.short	0x0010
        /*0024*/ 	.byte	0x00, 0xf5, 0x21, 0x00


	//----- nvinfo : EIATTR_KPARAM_INFO
	.align		4
.L_75:
        /*0028*/ 	.byte	0x04, 0x17
        /*002a*/ 	.short	(.L_77 - .L_76)
.L_76:
        /*002c*/ 	.word	0x00000000
        /*0030*/ 	.short	0x0001
        /*0032*/ 	.short	0x0008
        /*0034*/ 	.byte	0x00, 0xf5, 0x21, 0x00


	//----- nvinfo : EIATTR_KPARAM_INFO
	.align		4
.L_77:
        /*0038*/ 	.byte	0x04, 0x17
        /*003a*/ 	.short	(.L_79 - .L_78)
.L_78:
        /*003c*/ 	.word	0x00000000
        /*0040*/ 	.short	0x0000
        /*0042*/ 	.short	0x0000
        /*0044*/ 	.byte	0x00, 0xf5, 0x21, 0x00


	//----- nvinfo : EIATTR_SPARSE_MMA_MASK
	.align		4
.L_79:
        /*0048*/ 	.byte	0x03, 0x50
        /*004a*/ 	.short	0x0000


	//----- nvinfo : EIATTR_MAXREG_COUNT
	.align		4
        /*004c*/ 	.byte	0x03, 0x1b
        /*004e*/ 	.short	0x00ff


	//----- nvinfo : EIATTR_MERCURY_ISA_VERSION
	.align		4
        /*0050*/ 	.byte	0x03, 0x5f
        /*0052*/ 	.short	0x0101


	//----- nvinfo : EIATTR_VRC_CTA_INIT_COUNT
	.align		4
        /*0054*/ 	.byte	0x02, 0x4a
	.zero		1
	.zero		1


	//----- nvinfo : EIATTR_EXIT_INSTR_OFFSETS
	.align		4
        /*0058*/ 	.byte	0x04, 0x1c
        /*005a*/ 	.short	(.L_81 - .L_80)


	//   ....[0]....
.L_80:
        /*005c*/ 	.word	0x000000d0


	//   ....[1]....
        /*0060*/ 	.word	0x00000610


	//   ....[2]....
        /*0064*/ 	.word	0x00000830


	//   ....[3]....
        /*0068*/ 	.word	0x00000990


	//   ....[4]....
        /*006c*/ 	.word	0x00000a40


	//----- nvinfo : EIATTR_CBANK_PARAM_SIZE
	.align		4
.L_81:
        /*0070*/ 	.byte	0x03, 0x19
        /*0072*/ 	.short	0x001c


	//----- nvinfo : EIATTR_PARAM_CBANK
	.align		4
        /*0074*/ 	.byte	0x04, 0x0a
        /*0076*/ 	.short	(.L_83 - .L_82)
	.align		4
.L_82:
        /*0078*/ 	.word	index@(.nv.constant0._Z19gpu_matrix_multiplyPfS_S_i)
        /*007c*/ 	.short	0x0380
        /*007e*/ 	.short	0x001c


	//----- nvinfo : EIATTR_SW_WAR
	.align		4
.L_83:
        /*0080*/ 	.byte	0x04, 0x36
        /*0082*/ 	.short	(.L_85 - .L_84)
.L_84:
        /*0084*/ 	.word	0x00000008
.L_85:


//--------------------- .nv.callgraph             --------------------------
	.section	.nv.callgraph,"",@"SHT_CUDA_CALLGRAPH"
	.align	4
	.sectionentsize	8
	.align		4
        /*0000*/ 	.word	0x00000000
	.align		4
        /*0004*/ 	.word	0xffffffff
	.align		4
        /*0008*/ 	.word	0x00000000
	.align		4
        /*000c*/ 	.word	0xfffffffe
	.align		4
        /*0010*/ 	.word	0x00000000
	.align		4
        /*0014*/ 	.word	0xfffffffd
	.align		4
        /*0018*/ 	.word	0x00000000
	.align		4
        /*001c*/ 	.word	0xfffffffc


//--------------------- .text._Z15gpu_fill_matrixPfif --------------------------
	.section	.text._Z15gpu_fill_matrixPfif,"ax",@progbits
	.align	128
        .global         _Z15gpu_fill_matrixPfif
        .type           _Z15gpu_fill_matrixPfif,@function
        .size           _Z15gpu_fill_matrixPfif,(.L_x_8 - _Z15gpu_fill_matrixPfif)
        .other          _Z15gpu_fill_matrixPfif,@"STO_CUDA_ENTRY STV_DEFAULT"
_Z15gpu_fill_matrixPfif:
.text._Z15gpu_fill_matrixPfif:
[----:B------:R-:W-:Y:S01]  /*0000*/  LDC R1, c[0x0][0x37c] ;  /* 0x0000df00ff017b82 */ /* 0x000fe20000000800 */
[----:B------:R-:W0:Y:S07]  /*0010*/  S2R R3, SR_TID.X ;  /* 0x0000000000037919 */ /* 0x000e2e0000002100 */
[----:B------:R-:W0:Y:S01]  /*0020*/  LDC R0, c[0x0][0x360] ;  /* 0x0000d800ff007b82 */ /* 0x000e220000000800 */
[----:B------:R-:W1:Y:S01]  /*0030*/  LDCU UR6, c[0x0][0x388] ;  /* 0x00007100ff0677ac */ /* 0x000e620008000800 */
[----:B------:R-:W2:Y:S06]  /*0040*/  S2R R2, SR_TID.Y ;  /* 0x0000000000027919 */ /* 0x000eac0000002200 */
[----:B------:R-:W0:Y:S08]  /*0050*/  S2UR UR4, SR_CTAID.X ;  /* 0x00000000000479c3 */ /* 0x000e300000002500 */
[----:B------:R-:W2:Y:S08]  /*0060*/  S2UR UR5, SR_CTAID.Y ;  /* 0x00000000000579c3 */ /* 0x000eb00000002600 */
[----:B------:R-:W2:Y:S01]  /*0070*/  LDC R5, c[0x0][0x364] ;  /* 0x0000d900ff057b82 */ /* 0x000ea20000000800 */
[----:B0-----:R-:W-:-:S02]  /*0080*/  IMAD R0, R0, UR4, R3 ;  /* 0x0000000400007c24 */ /* 0x001fc4000f8e0203 */
[----:B--2---:R-:W-:-:S05]  /*0090*/  IMAD R5, R5, UR5, R2 ;  /* 0x0000000505057c24 */ /* 0x004fca000f8e0202 */
[----:B------:R-:W-:-:S04]  /*00a0*/  VIMNMX R2, PT, PT, R0, R5, !PT ;  /* 0x0000000500027248 */ /* 0x000fc80007fe0100 */
[----:B-1----:R-:W-:-:S13]  /*00b0*/  ISETP.GE.AND P0, PT, R2, UR6, PT ;  /* 0x0000000602007c0c */ /* 0x002fda000bf06270 */
[----:B------:R-:W-:Y:S05]  /*00c0*/  @P0 EXIT ;  /* 0x000000000000094d */ /* 0x000fea0003800000 */
[----:B------:R-:W0:Y:S01]  /*00d0*/  LDC.64 R2, c[0x0][0x380] ;  /* 0x0000e000ff027b82 */ /* 0x000e220000000a00 */
[----:B------:R-:W1:Y:S01]  /*00e0*/  LDCU UR7, c[0x0][0x38c] ;  /* 0x00007180ff0777ac */ /* 0x000e620008000800 */
[C---:B------:R-:W-:Y:S01]  /*00f0*/  IADD3 R4, PT, PT, R0.reuse, R5, RZ ;  /* 0x0000000500047210 */ /* 0x040fe20007ffe0ff */
[----:B------:R-:W-:Y:S01]  /*0100*/  IMAD R5, R0, UR6, R5 ;  /* 0x0000000600057c24 */ /* 0x000fe2000f8e0205 */
[----:B------:R-:W2:Y:S02]  /*0110*/  LDCU.64 UR4, c[0x0][0x358] ;  /* 0x00006b00ff0477ac */ /* 0x000ea40008000a00 */
[----:B------:R-:W-:Y:S01]  /*0120*/  I2FP.F32.S32 R4, R4 ;  /* 0x0000000400047245 */ /* 0x000fe20000201400 */
[----:B0-----:R-:W-:-:S04]  /*0130*/  IMAD.WIDE R2, R5, 0x4, R2 ;  /* 0x0000000405027825 */ /* 0x001fc800078e0202 */
[----:B-1----:R-:W-:-:S05]  /*0140*/  FADD R5, R4, UR7 ;  /* 0x0000000704057e21 */ /* 0x002fca0008000000 */
[----:B--2---:R-:W-:Y:S01]  /*0150*/  STG.E desc[UR4][R2.64], R5 ;  /* 0x0000000502007986 */ /* 0x004fe2000c101904 */
[----:B------:R-:W-:Y:S05]  /*0160*/  EXIT ;  /* 0x000000000000794d */ /* 0x000fea0003800000 */
.L_x_0:
[----:B------:R-:W-:-:S00]  /*0170*/  BRA `(.L_x_0) ;  /* 0xfffffffc00fc7947 */ /* 0x000fc0000383ffff */
[----:B------:R-:W-:-:S00]  /*0180*/  NOP ;  /* 0x0000000000007918 */ /* 0x000fc00000000000 */
[----:B------:R-:W-:-:S00]  /*0190*/  NOP ;  /* 0x0000000000007918 */ /* 0x000fc00000000000 */
[----:B------:R-:W-:-:S00]  /*01a0*/  NOP ;  /* 0x0000000000007918 */ /* 0x000fc00000000000 */
[----:B------:R-:W-:-:S00]  /*01b0*/  NOP ;  /* 0x0000000000007918 */ /* 0x000fc00000000000 */
[----:B------:R-:W-:-:S00]  /*01c0*/  NOP ;  /* 0x0000000000007918 */ /* 0x000fc00000000000 */
[----:B------:R-:W-:-:S00]  /*01d0*/  NOP ;  /* 0x0000000000007918 */ /* 0x000fc00000000000 */
[----:B------:R-:W-:-:S00]  /*01e0*/  NOP ;  /* 0x0000000000007918 */ /* 0x000fc00000000000 */
[----:B------:R-:W-:-:S00]  /*01f0*/  NOP ;  /* 0x0000000000007918 */ /* 0x000fc00000000000 */
.L_x_8:


//--------------------- .text._Z14gpu_matrix_addPfS_S_i --------------------------
	.section	.text._Z14gpu_matrix_addPfS_S_i,"ax",@progbits
	.align	128
        .global         _Z14gpu_matrix_addPfS_S_i
        .type           _Z14gpu_matrix_addPfS_S_i,@function
        .size           _Z14gpu_matrix_addPfS_S_i,(.L_x_9 - _Z14gpu_matrix_addPfS_S_i)
        .other          _Z14gpu_matrix_addPfS_S_i,@"STO_CUDA_ENTRY STV_DEFAULT"
_Z14gpu_matrix_addPfS_S_i:
.text._Z14gpu_matrix_addPfS_S_i:
        /* <DEDUP_REMOVED lines=14> */
[----:B------:R-:W1:Y:S01]  /*00e0*/  LDCU.64 UR4, c[0x0][0x358] ;  /* 0x00006b00ff0477ac */ /* 0x000e620008000a00 */
[----:B------:R-:W-:-:S06]  /*00f0*/  IMAD R9, R0, UR6, R7 ;  /* 0x0000000600097c24 */ /* 0x000fcc000f8e0207 */
[----:B------:R-:W2:Y:S08]  /*0100*/  LDC.64 R4, c[0x0][0x388] ;  /* 0x0000e200ff047b82 */ /* 0x000eb00000000a00 */
[----:B------:R-:W3:Y:S01]  /*0110*/  LDC.64 R6, c[0x0][0x390] ;  /* 0x0000e400ff067b82 */ /* 0x000ee20000000a00 */
[----:B0-----:R-:W-:-:S06]  /*0120*/  IMAD.WIDE R2, R9, 0x4, R2 ;  /* 0x0000000409027825 */ /* 0x001fcc00078e0202 */
[----:B-1----:R-:W4:Y:S01]  /*0130*/  LDG.E R2, desc[UR4][R2.64] ;  /* 0x0000000402027981 */ /* 0x002f22000c1e1900 */
[----:B--2---:R-:W-:-:S06]  /*0140*/  IMAD.WIDE R4, R9, 0x4, R4 ;  /* 0x0000000409047825 */ /* 0x004fcc00078e0204 */
[----:B------:R-:W4:Y:S01]  /*0150*/  LDG.E R5, desc[UR4][R4.64] ;  /* 0x0000000404057981 */ /* 0x000f22000c1e1900 */
[----:B---3--:R-:W-:-:S04]  /*0160*/  IMAD.WIDE R6, R9, 0x4, R6 ;  /* 0x0000000409067825 */ /* 0x008fc800078e0206 */
[----:B----4-:R-:W-:-:S05]  /*0170*/  FADD R9, R2, R5 ;  /* 0x0000000502097221 */ /* 0x010fca0000000000 */
[----:B------:R-:W-:Y:S01]  /*0180*/  STG.E desc[UR4][R6.64], R9 ;  /* 0x0000000906007986 */ /* 0x000fe2000c101904 */
[----:B------:R-:W-:Y:S05]  /*0190*/  EXIT ;  /* 0x000000000000794d */ /* 0x000fea0003800000 */
.L_x_1:
        /* <DEDUP_REMOVED lines=14> */
.L_x_9:


//--------------------- .text._Z19gpu_matrix_subtractPfS_S_i --------------------------
	.section	.text._Z19gpu_matrix_subtractPfS_S_i,"ax",@progbits
	.align	128
        .global         _Z19gpu_matrix_subtractPfS_S_i
        .type           _Z19gpu_matrix_subtractPfS_S_i,@function
        .size           _Z19gpu_matrix_subtractPfS_S_i,(.L_x_10 - _Z19gpu_matrix_subtractPfS_S_i)
        .other          _Z19gpu_matrix_subtractPfS_S_i,@"STO_CUDA_ENTRY STV_DEFAULT"
_Z19gpu_matrix_subtractPfS_S_i:
.text._Z19gpu_matrix_subtractPfS_S_i:
        /* <DEDUP_REMOVED lines=23> */
[----:B----4-:R-:W-:-:S05]  /*0170*/  FADD R9, R2, -R5 ;  /* 0x8000000502097221 */ /* 0x010fca0000000000 */
[----:B------:R-:W-:Y:S01]  /*0180*/  STG.E desc[UR4][R6.64], R9 ;  /* 0x0000000906007986 */ /* 0x000fe2000c101904 */
[----:B------:R-:W-:Y:S05]  /*0190*/  EXIT ;  /* 0x000000000000794d */ /* 0x000fea0003800000 */
.L_x_2:
        /* <DEDUP_REMOVED lines=14> */
.L_x_10:


//--------------------- .text._Z19gpu_matrix_multiplyPfS_S_i --------------------------
	.section	.text._Z19gpu_matrix_multiplyPfS_S_i,"ax",@progbits
	.align	128
        .global         _Z19gpu_matrix_multiplyPfS_S_i
        .type           _Z19gpu_matrix_multiplyPfS_S_i,@function
        .size           _Z19gpu_matrix_multiplyPfS_S_i,(.L_x_11 - _Z19gpu_matrix_multiplyPfS_S_i)
        .other          _Z19gpu_matrix_multiplyPfS_S_i,@"STO_CUDA_ENTRY STV_DEFAULT"
_Z19gpu_matrix_multiplyPfS_S_i:
.text._Z19gpu_matrix_multiplyPfS_S_i:
[----:B------:R-:W-:Y:S01]  /*0000*/  LDC R1, c[0x0][0x37c] ;  /* 0x0000df00ff017b82 */ /* 0x000fe20000000800 */
[----:B------:R-:W0:Y:S07]  /*0010*/  S2R R3, SR_TID.X ;  /* 0x0000000000037919 */ /* 0x000e2e0000002100 */
[----:B------:R-:W1:Y:S01]  /*0020*/  S2UR UR4, SR_CTAID.Y ;  /* 0x00000000000479c3 */ /* 0x000e620000002600 */
[----:B------:R-:W2:Y:S07]  /*0030*/  S2R R7, SR_TID.Y ;  /* 0x0000000000077919 */ /* 0x000eae0000002200 */
[----:B------:R-:W0:Y:S08]  /*0040*/  S2UR UR6, SR_CTAID.X ;  /* 0x00000000000679c3 */ /* 0x000e300000002500 */
[----:B------:R-:W0:Y:S01]  /*0050*/  LDC R2, c[0x0][0x360] ;  /* 0x0000d800ff027b82 */ /* 0x000e220000000800 */
[----:B------:R-:W1:Y:S07]  /*0060*/  LDCU UR5, c[0x0][0x364] ;  /* 0x00006c80ff0577ac */ /* 0x000e6e0008000800 */
[----:B------:R-:W3:Y:S01]  /*0070*/  LDC R0, c[0x0][0x398] ;  /* 0x0000e600ff007b82 */ /* 0x000ee20000000800 */
[----:B-1----:R-:W-:Y:S01]  /*0080*/  UIMAD UR4, UR4, UR5, URZ ;  /* 0x00000005040472a4 */ /* 0x002fe2000f8e02ff */
[----:B0-----:R-:W-:-:S05]  /*0090*/  IMAD R2, R2, UR6, R3 ;  /* 0x0000000602027c24 */ /* 0x001fca000f8e0203 */
[----:B--2---:R-:W-:-:S04]  /*00a0*/  IADD3 R3, PT, PT, R7, UR4, RZ ;  /* 0x0000000407037c10 */ /* 0x004fc8000fffe0ff */
[----:B------:R-:W-:-:S04]  /*00b0*/  VIMNMX R5, PT, PT, R2, R3, !PT ;  /* 0x0000000302057248 */ /* 0x000fc80007fe0100 */
[----:B---3--:R-:W-:-:S13]  /*00c0*/  ISETP.GE.AND P0, PT, R5, R0, PT ;  /* 0x000000000500720c */ /* 0x008fda0003f06270 */
[----:B------:R-:W-:Y:S05]  /*00d0*/  @P0 EXIT ;  /* 0x000000000000094d */ /* 0x000fea0003800000 */
[----:B------:R-:W0:Y:S01]  /*00e0*/  LDC.64 R14, c[0x0][0x390] ;  /* 0x0000e400ff0e7b82 */ /* 0x000e220000000a00 */
[----:B------:R-:W1:Y:S01]  /*00f0*/  LDCU.64 UR8, c[0x0][0x358] ;  /* 0x00006b00ff0877ac */ /* 0x000e620008000a00 */
[----:B------:R-:W-:Y:S01]  /*0100*/  IMAD R2, R2, R0, RZ ;  /* 0x0000000002027224 */ /* 0x000fe200078e02ff */
[C---:B------:R-:W-:Y:S02]  /*0110*/  ISETP.GE.U32.AND P1, PT, R0.reuse, 0x8, PT ;  /* 0x000000080000780c */ /* 0x040fe40003f26070 */
[----:B------:R-:W-:Y:S02]  /*0120*/  LOP3.LUT R4, R0, 0x7, RZ, 0xc0, !PT ;  /* 0x0000000700047812 */ /* 0x000fe400078ec0ff */
[----:B------:R-:W-:Y:S02]  /*0130*/  IADD3 R5, PT, PT, R3, R2, RZ ;  /* 0x0000000203057210 */ /* 0x000fe40007ffe0ff */
[----:B------:R-:W-:Y:S02]  /*0140*/  ISETP.NE.AND P0, PT, R4, RZ, PT ;  /* 0x000000ff0400720c */ /* 0x000fe40003f05270 */
[----:B------:R-:W-:Y:S01]  /*0150*/  MOV R12, RZ ;  /* 0x000000ff000c7202 */ /* 0x000fe20000000f00 */
[----:B0-----:R-:W-:-:S04]  /*0160*/  IMAD.WIDE R14, R5, 0x4, R14 ;  /* 0x00000004050e7825 */ /* 0x001fc800078e020e */
[----:B------:R-:W-:Y:S01]  /*0170*/  HFMA2 R5, -RZ, RZ, 0, 0 ;  /* 0x00000000ff057431 */ /* 0x000fe200000001ff */
[----:B-1----:R0:W-:Y:S01]  /*0180*/  STG.E desc[UR8][R14.64], RZ ;  /* 0x000000ff0e007986 */ /* 0x0021e2000c101908 */
[----:B------:R-:W-:Y:S05]  /*0190*/  @!P1 BRA `(.L_x_3) ;  /* 0x00000004001c9947 */ /* 0x000fea0003800000 */
[----:B------:R-:W1:Y:S01]  /*01a0*/  LDCU.64 UR6, c[0x0][0x380] ;  /* 0x00007000ff0677ac */ /* 0x000e620008000a00 */
[C---:B------:R-:W-:Y:S01]  /*01b0*/  LOP3.LUT R5, R0.reuse, 0x7ffffff8, RZ, 0xc0, !PT ;  /* 0x7ffffff800057812 */ /* 0x040fe200078ec0ff */
[C---:B------:R-:W-:Y:S01]  /*01c0*/  IMAD R9, R0.reuse, 0x3, R3 ;  /* 0x0000000300097824 */ /* 0x040fe200078e0203 */
[C---:B------:R-:W-:Y:S01]  /*01d0*/  IADD3 R8, PT, PT, R0.reuse, UR4, R7 ;  /* 0x0000000400087c10 */ /* 0x040fe2000fffe007 */
[C-C-:B------:R-:W-:Y:S01]  /*01e0*/  IMAD R13, R0.reuse, 0x5, R3.reuse ;  /* 0x00000005000d7824 */ /* 0x140fe200078e0203 */
[CC--:B------:R-:W-:Y:S01]  /*01f0*/  LEA R7, R0.reuse, R3.reuse, 0x1 ;  /* 0x0000000300077211 */ /* 0x0c0fe200078e08ff */
[C-C-:B------:R-:W-:Y:S01]  /*0200*/  IMAD R25, R0.reuse, 0x6, R3.reuse ;  /* 0x0000000600197824 */ /* 0x140fe200078e0203 */
[C---:B------:R-:W-:Y:S01]  /*0210*/  LEA R11, R0.reuse, R3, 0x2 ;  /* 0x00000003000b7211 */ /* 0x040fe200078e10ff */
[----:B------:R-:W-:Y:S01]  /*0220*/  IMAD R27, R0, 0x7, R3 ;  /* 0x00000007001b7824 */ /* 0x000fe200078e0203 */
[----:B------:R-:W-:Y:S02]  /*0230*/  MOV R12, RZ ;  /* 0x000000ff000c7202 */ /* 0x000fe40000000f00 */
[----:B------:R-:W-:-:S02]  /*0240*/  MOV R10, R2 ;  /* 0x00000002000a7202 */ /* 0x000fc40000000f00 */
[----:B------:R-:W-:Y:S02]  /*0250*/  MOV R29, R3 ;  /* 0x00000003001d7202 */ /* 0x000fe40000000f00 */
[----:B------:R-:W-:Y:S01]  /*0260*/  IADD3 R6, PT, PT, -R5, RZ, RZ ;  /* 0x000000ff05067210 */ /* 0x000fe20007ffe1ff */
[----:B-1----:R-:W-:-:S04]  /*0270*/  UIADD3 UR5, UP0, UPT, UR6, 0x10, URZ ;  /* 0x0000001006057890 */ /* 0x002fc8000ff1e0ff */
[----:B------:R-:W-:-:S12]  /*0280*/  UIADD3.X UR6, UPT, UPT, URZ, UR7, URZ, UP0, !UPT ;  /* 0x00000007ff067290 */ /* 0x000fd800087fe4ff */
.L_x_4:
[----:B------:R-:W1:Y:S01]  /*0290*/  LDC.64 R16, c[0x0][0x388] ;  /* 0x0000e200ff107b82 */ /* 0x000e620000000a00 */
[----:B------:R-:W-:Y:S02]  /*02a0*/  MOV R20, UR5 ;  /* 0x0000000500147c02 */ /* 0x000fe40008000f00 */
[----:B------:R-:W-:-:S03]  /*02b0*/  MOV R21, UR6 ;  /* 0x0000000600157c02 */ /* 0x000fc60008000f00 */
[----:B------:R-:W-:-:S05]  /*02c0*/  IMAD.WIDE R20, R10, 0x4, R20 ;  /* 0x000000040a147825 */ /* 0x000fca00078e0214 */
[----:B--2---:R-:W2:Y:S01]  /*02d0*/  LDG.E R23, desc[UR8][R20.64+-0x10] ;  /* 0xfffff00814177981 */ /* 0x004ea2000c1e1900 */
[----:B-1----:R-:W-:-:S06]  /*02e0*/  IMAD.WIDE.U32 R18, R29, 0x4, R16 ;  /* 0x000000041d127825 */ /* 0x002fcc00078e0010 */
[----:B------:R-:W2:Y:S02]  /*02f0*/  LDG.E R18, desc[UR8][R18.64] ;  /* 0x0000000812127981 */ /* 0x000ea4000c1e1900 */
[----:B--2---:R-:W-:Y:S01]  /*0300*/  FFMA R12, R23, R18, R12 ;  /* 0x00000012170c7223 */ /* 0x004fe2000000000c */
[----:B------:R-:W-:-:S04]  /*0310*/  IMAD.WIDE.U32 R18, R8, 0x4, R16 ;  /* 0x0000000408127825 */ /* 0x000fc800078e0010 */
[----:B------:R1:W-:Y:S04]  /*0320*/  STG.E desc[UR8][R14.64], R12 ;  /* 0x0000000c0e007986 */ /* 0x0003e8000c101908 */
[----:B------:R-:W2:Y:S04]  /*0330*/  LDG.E R22, desc[UR8][R18.64] ;  /* 0x0000000812167981 */ /* 0x000ea8000c1e1900 */
[----:B------:R-:W2:Y:S02]  /*0340*/  LDG.E R23, desc[UR8][R20.64+-0xc] ;  /* 0xfffff40814177981 */ /* 0x000ea4000c1e1900 */
[----:B--2---:R-:W-:Y:S01]  /*0350*/  FFMA R24, R23, R22, R12 ;  /* 0x0000001617187223 */ /* 0x004fe2000000000c */
[----:B------:R-:W-:-:S04]  /*0360*/  IMAD.WIDE.U32 R22, R7, 0x4, R16 ;  /* 0x0000000407167825 */ /* 0x000fc800078e0010 */
[----:B------:R2:W-:Y:S04]  /*0370*/  STG.E desc[UR8][R14.64], R24 ;  /* 0x000000180e007986 */ /* 0x0005e8000c101908 */
[----:B------:R-:W3:Y:S04]  /*0380*/  LDG.E R23, desc[UR8][R22.64] ;  /* 0x0000000816177981 */ /* 0x000ee8000c1e1900 */
[----:B------:R-:W3:Y:S02]  /*0390*/  LDG.E R26, desc[UR8][R20.64+-0x8] ;  /* 0xfffff808141a7981 */ /* 0x000ee4000c1e1900 */
[----:B---3--:R-:W-:Y:S01]  /*03a0*/  FFMA R26, R26, R23, R24 ;  /* 0x000000171a1a7223 */ /* 0x008fe20000000018 */
[----:B------:R-:W-:-:S04]  /*03b0*/  IMAD.WIDE.U32 R22, R9, 0x4, R16 ;  /* 0x0000000409167825 */ /* 0x000fc800078e0010 */
[----:B------:R3:W-:Y:S04]  /*03c0*/  STG.E desc[UR8][R14.64], R26 ;  /* 0x0000001a0e007986 */ /* 0x0007e8000c101908 */
[----:B-1----:R-:W4:Y:S04]  /*03d0*/  LDG.E R12, desc[UR8][R22.64] ;  /* 0x00000008160c7981 */ /* 0x002f28000c1e1900 */
[----:B------:R-:W4:Y:S02]  /*03e0*/  LDG.E R19, desc[UR8][R20.64+-0x4] ;  /* 0xfffffc0814137981 */ /* 0x000f24000c1e1900 */
[----:B----4-:R-:W-:Y:S01]  /*03f0*/  FFMA R12, R19, R12, R26 ;  /* 0x0000000c130c7223 */ /* 0x010fe2000000001a */
[----:B------:R-:W-:-:S04]  /*0400*/  IMAD.WIDE.U32 R18, R11, 0x4, R16 ;  /* 0x000000040b127825 */ /* 0x000fc800078e0010 */
[----:B------:R1:W-:Y:S04]  /*0410*/  STG.E desc[UR8][R14.64], R12 ;  /* 0x0000000c0e007986 */ /* 0x0003e8000c101908 */
[----:B------:R-:W4:Y:S04]  /*0420*/  LDG.E R19, desc[UR8][R18.64] ;  /* 0x0000000812137981 */ /* 0x000f28000c1e1900 */
[----:B--2---:R-:W4:Y:S02]  /*0430*/  LDG.E R24, desc[UR8][R20.64] ;  /* 0x0000000814187981 */ /* 0x004f24000c1e1900 */
[----:B----4-:R-:W-:Y:S01]  /*0440*/  FFMA R24, R24, R19, R12 ;  /* 0x0000001318187223 */ /* 0x010fe2000000000c */
[----:B------:R-:W-:-:S04]  /*0450*/  IMAD.WIDE.U32 R18, R13, 0x4, R16 ;  /* 0x000000040d127825 */ /* 0x000fc800078e0010 */
[----:B------:R2:W-:Y:S04]  /*0460*/  STG.E desc[UR8][R14.64], R24 ;  /* 0x000000180e007986 */ /* 0x0005e8000c101908 */
[----:B---3--:R-:W3:Y:S04]  /*0470*/  LDG.E R26, desc[UR8][R18.64] ;  /* 0x00000008121a7981 */ /* 0x008ee8000c1e1900 */
[----:B------:R-:W3:Y:S02]  /*0480*/  LDG.E R23, desc[UR8][R20.64+0x4] ;  /* 0x0000040814177981 */ /* 0x000ee4000c1e1900 */
[----:B---3--:R-:W-:Y:S01]  /*0490*/  FFMA R26, R23, R26, R24 ;  /* 0x0000001a171a7223 */ /* 0x008fe20000000018 */
[----:B------:R-:W-:-:S04]  /*04a0*/  IMAD.WIDE.U32 R22, R25, 0x4, R16 ;  /* 0x0000000419167825 */ /* 0x000fc800078e0010 */
[----:B------:R2:W-:Y:S04]  /*04b0*/  STG.E desc[UR8][R14.64], R26 ;  /* 0x0000001a0e007986 */ /* 0x0005e8000c101908 */
[----:B------:R-:W3:Y:S04]  /*04c0*/  LDG.E R23, desc[UR8][R22.64] ;  /* 0x0000000816177981 */ /* 0x000ee8000c1e1900 */
[----:B-1----:R-:W3:Y:S01]  /*04d0*/  LDG.E R12, desc[UR8][R20.64+0x8] ;  /* 0x00000808140c7981 */ /* 0x002ee2000c1e1900 */
[----:B------:R-:W-:Y:S01]  /*04e0*/  IMAD.WIDE.U32 R16, R27, 0x4, R16 ;  /* 0x000000041b107825 */ /* 0x000fe200078e0010 */
[----:B------:R-:W-:-:S03]  /*04f0*/  IADD3 R6, PT, PT, R6, 0x8, RZ ;  /* 0x0000000806067810 */ /* 0x000fc60007ffe0ff */
[----:B---3--:R-:W-:-:S05]  /*0500*/  FFMA R28, R12, R23, R26 ;  /* 0x000000170c1c7223 */ /* 0x008fca000000001a */
[----:B------:R2:W-:Y:S04]  /*0510*/  STG.E desc[UR8][R14.64], R28 ;  /* 0x0000001c0e007986 */ /* 0x0005e8000c101908 */
[----:B------:R-:W3:Y:S04]  /*0520*/  LDG.E R12, desc[UR8][R20.64+0xc] ;  /* 0x00000c08140c7981 */ /* 0x000ee8000c1e1900 */
[----:B------:R-:W3:Y:S01]  /*0530*/  LDG.E R17, desc[UR8][R16.64] ;  /* 0x0000000810117981 */ /* 0x000ee2000c1e1900 */
[----:B------:R-:W-:Y:S02]  /*0540*/  ISETP.NE.AND P1, PT, R6, RZ, PT ;  /* 0x000000ff0600720c */ /* 0x000fe40003f25270 */
[----:B------:R-:W-:-:S02]  /*0550*/  LEA R8, R0, R8, 0x3 ;  /* 0x0000000800087211 */ /* 0x000fc400078e18ff */
[C---:B------:R-:W-:Y:S02]  /*0560*/  LEA R7, R0.reuse, R7, 0x3 ;  /* 0x0000000700077211 */ /* 0x040fe400078e18ff */
[C---:B------:R-:W-:Y:S02]  /*0570*/  LEA R9, R0.reuse, R9, 0x3 ;  /* 0x0000000900097211 */ /* 0x040fe400078e18ff */
[C---:B------:R-:W-:Y:S02]  /*0580*/  LEA R11, R0.reuse, R11, 0x3 ;  /* 0x0000000b000b7211 */ /* 0x040fe400078e18ff */
[C---:B------:R-:W-:Y:S02]  /*0590*/  LEA R13, R0.reuse, R13, 0x3 ;  /* 0x0000000d000d7211 */ /* 0x040fe400078e18ff */
[C---:B------:R-:W-:Y:S02]  /*05a0*/  LEA R25, R0.reuse, R25, 0x3 ;  /* 0x0000001900197211 */ /* 0x040fe400078e18ff */
[----:B------:R-:W-:-:S02]  /*05b0*/  LEA R27, R0, R27, 0x3 ;  /* 0x0000001b001b7211 */ /* 0x000fc400078e18ff */
[----:B------:R-:W-:Y:S02]  /*05c0*/  LEA R29, R0, R29, 0x3 ;  /* 0x0000001d001d7211 */ /* 0x000fe400078e18ff */
[----:B------:R-:W-:Y:S01]  /*05d0*/  IADD3 R10, PT, PT, R10, 0x8, RZ ;  /* 0x000000080a0a7810 */ /* 0x000fe20007ffe0ff */
[----:B---3--:R-:W-:-:S05]  /*05e0*/  FFMA R12, R12, R17, R28 ;  /* 0x000000110c0c7223 */ /* 0x008fca000000001c */
[----:B------:R2:W-:Y:S01]  /*05f0*/  STG.E desc[UR8][R14.64], R12 ;  /* 0x0000000c0e007986 */ /* 0x0005e2000c101908 */
[----:B------:R-:W-:Y:S05]  /*0600*/  @P1 BRA `(.L_x_4) ;  /* 0xfffffffc00201947 */ /* 0x000fea000383ffff */
.L_x_3:
[----:B------:R-:W-:Y:S05]  /*0610*/  @!P0 EXIT ;  /* 0x000000000000894d */ /* 0x000fea0003800000 */
[----:B------:R-:W-:Y:S02]  /*0620*/  ISETP.GE.U32.AND P0, PT, R4, 0x4, PT ;  /* 0x000000040400780c */ /* 0x000fe40003f06070 */
[----:B------:R-:W-:-:S04]  /*0630*/  LOP3.LUT R18, R0, 0x3, RZ, 0xc0, !PT ;  /* 0x0000000300127812 */ /* 0x000fc800078ec0ff */
[----:B------:R-:W-:-:S07]  /*0640*/  ISETP.NE.AND P1, PT, R18, RZ, PT ;  /* 0x000000ff1200720c */ /* 0x000fce0003f25270 */
[----:B------:R-:W-:Y:S06]  /*0650*/  @!P0 BRA `(.L_x_5) ;  /* 0x0000000000748947 */ /* 0x000fec0003800000 */
[----:B------:R-:W1:Y:S01]  /*0660*/  LDC.64 R6, c[0x0][0x388] ;  /* 0x0000e200ff067b82 */ /* 0x000e620000000a00 */
[----:B------:R-:W-:Y:S01]  /*0670*/  IADD3 R13, PT, PT, R2, R5, RZ ;  /* 0x00000005020d7210 */ /* 0x000fe20007ffe0ff */
[----:B------:R-:W-:-:S06]  /*0680*/  IMAD R17, R5, R0, R3 ;  /* 0x0000000005117224 */ /* 0x000fcc00078e0203 */
[----:B------:R-:W3:Y:S01]  /*0690*/  LDC.64 R8, c[0x0][0x380] ;  /* 0x0000e000ff087b82 */ /* 0x000ee20000000a00 */
[----:B-1----:R-:W-:-:S06]  /*06a0*/  IMAD.WIDE.U32 R10, R17, 0x4, R6 ;  /* 0x00000004110a7825 */ /* 0x002fcc00078e0006 */
[----:B------:R-:W4:Y:S01]  /*06b0*/  LDG.E R10, desc[UR8][R10.64] ;  /* 0x000000080a0a7981 */ /* 0x000f22000c1e1900 */
[----:B---3--:R-:W-:-:S05]  /*06c0*/  IMAD.WIDE R8, R13, 0x4, R8 ;  /* 0x000000040d087825 */ /* 0x008fca00078e0208 */
[----:B------:R-:W4:Y:S01]  /*06d0*/  LDG.E R13, desc[UR8][R8.64] ;  /* 0x00000008080d7981 */ /* 0x000f22000c1e1900 */
[----:B------:R-:W-:Y:S01]  /*06e0*/  IADD3 R17, PT, PT, R17, R0, RZ ;  /* 0x0000000011117210 */ /* 0x000fe20007ffe0ff */
[----:B----4-:R-:W-:-:S04]  /*06f0*/  FFMA R19, R13, R10, R12 ;  /* 0x0000000a0d137223 */ /* 0x010fc8000000000c */
[C---:B--2---:R-:W-:Y:S01]  /*0700*/  IMAD.WIDE.U32 R12, R17.reuse, 0x4, R6 ;  /* 0x00000004110c7825 */ /* 0x044fe200078e0006 */
[----:B------:R1:W-:Y:S05]  /*0710*/  STG.E desc[UR8][R14.64], R19 ;  /* 0x000000130e007986 */ /* 0x0003ea000c101908 */
[----:B------:R-:W2:Y:S04]  /*0720*/  LDG.E R12, desc[UR8][R12.64] ;  /* 0x000000080c0c7981 */ /* 0x000ea8000c1e1900 */
[----:B------:R-:W2:Y:S01]  /*0730*/  LDG.E R4, desc[UR8][R8.64+0x4] ;  /* 0x0000040808047981 */ /* 0x000ea2000c1e1900 */
[----:B------:R-:W-:-:S05]  /*0740*/  IADD3 R23, PT, PT, R17, R0, RZ ;  /* 0x0000000011177210 */ /* 0x000fca0007ffe0ff */
[----:B------:R-:W-:-:S04]  /*0750*/  IMAD.WIDE.U32 R16, R23, 0x4, R6 ;  /* 0x0000000417107825 */ /* 0x000fc800078e0006 */
[----:B--2---:R-:W-:-:S05]  /*0760*/  FFMA R21, R4, R12, R19 ;  /* 0x0000000c04157223 */ /* 0x004fca0000000013 */
[----:B------:R1:W-:Y:S04]  /*0770*/  STG.E desc[UR8][R14.64], R21 ;  /* 0x000000150e007986 */ /* 0x0003e8000c101908 */
        /* <DEDUP_REMOVED lines=8> */
[----:B------:R-:W-:Y:S01]  /*0800*/  IADD3 R5, PT, PT, R5, 0x4, RZ ;  /* 0x0000000405057810 */ /* 0x000fe20007ffe0ff */
[----:B--2---:R-:W-:-:S05]  /*0810*/  FFMA R12, R12, R6, R11 ;  /* 0x000000060c0c7223 */ /* 0x004fca000000000b */
[----:B------:R1:W-:Y:S02]  /*0820*/  STG.E desc[UR8][R14.64], R12 ;  /* 0x0000000c0e007986 */ /* 0x0003e4000c101908 */
.L_x_5:
[----:B------:R-:W-:Y:S05]  /*0830*/  @!P1 EXIT ;  /* 0x000000000000994d */ /* 0x000fea0003800000 */
[----:B------:R-:W-:Y:S02]  /*0840*/  ISETP.NE.AND P0, PT, R18, 0x1, PT ;  /* 0x000000011200780c */ /* 0x000fe40003f05270 */
[----:B------:R-:W-:-:S04]  /*0850*/  LOP3.LUT R4, R0, 0x1, RZ, 0xc0, !PT ;  /* 0x0000000100047812 */ /* 0x000fc800078ec0ff */
[----:B------:R-:W-:-:S07]  /*0860*/  ISETP.NE.U32.AND P1, PT, R4, 0x1, PT ;  /* 0x000000010400780c */ /* 0x000fce0003f25070 */
        /* <DEDUP_REMOVED lines=9> */
[----:B------:R-:W-:-:S05]  /*0900*/  IADD3 R17, PT, PT, R17, R0, RZ ;  /* 0x0000000011117210 */ /* 0x000fca0007ffe0ff */
[----:B------:R-:W-:-:S04]  /*0910*/  IMAD.WIDE.U32 R6, R17, 0x4, R6 ;  /* 0x0000000411067825 */ /* 0x000fc800078e0006 */
[----:B----4-:R-:W-:-:S05]  /*0920*/  FFMA R13, R13, R10, R12 ;  /* 0x0000000a0d0d7223 */ /* 0x010fca000000000c */
[----:B------:R3:W-:Y:S04]  /*0930*/  STG.E desc[UR8][R14.64], R13 ;  /* 0x0000000d0e007986 */ /* 0x0007e8000c101908 */
[----:B--2---:R-:W2:Y:S04]  /*0940*/  LDG.E R12, desc[UR8][R8.64+0x4] ;  /* 0x00000408080c7981 */ /* 0x004ea8000c1e1900 */
[----:B------:R-:W2:Y:S01]  /*0950*/  LDG.E R6, desc[UR8][R6.64] ;  /* 0x0000000806067981 */ /* 0x000ea2000c1e1900 */
[----:B------:R-:W-:Y:S01]  /*0960*/  IADD3 R5, PT, PT, R5, 0x2, RZ ;  /* 0x0000000205057810 */ /* 0x000fe20007ffe0ff */
[----:B--2---:R-:W-:-:S05]  /*0970*/  FFMA R12, R12, R6, R13 ;  /* 0x000000060c0c7223 */ /* 0x004fca000000000d */
[----:B------:R3:W-:Y:S02]  /*0980*/  STG.E desc[UR8][R14.64], R12 ;  /* 0x0000000c0e007986 */ /* 0x0007e4000c101908 */
.L_x_6:
[----:B------:R-:W-:Y:S05]  /*0990*/  @P1 EXIT ;  /* 0x000000000000194d */ /* 0x000fea0003800000 */
[----:B------:R-:W4:Y:S01]  /*09a0*/  LDC.64 R6, c[0x0][0x380] ;  /* 0x0000e000ff067b82 */ /* 0x000f220000000a00 */
[----:B-1----:R-:W-:Y:S01]  /*09b0*/  IADD3 R11, PT, PT, R2, R5, RZ ;  /* 0x00000005020b7210 */ /* 0x002fe20007ffe0ff */
[----:B------:R-:W-:-:S06]  /*09c0*/  IMAD R5, R5, R0, R3 ;  /* 0x0000000005057224 */ /* 0x000fcc00078e0203 */
[----:B------:R-:W1:Y:S01]  /*09d0*/  LDC.64 R8, c[0x0][0x388] ;  /* 0x0000e200ff087b82 */ /* 0x000e620000000a00 */
[----:B----4-:R-:W-:-:S06]  /*09e0*/  IMAD.WIDE R2, R11, 0x4, R6 ;  /* 0x000000040b027825 */ /* 0x010fcc00078e0206 */
[----:B------:R-:W4:Y:S01]  /*09f0*/  LDG.E R3, desc[UR8][R2.64] ;  /* 0x0000000802037981 */ /* 0x000f22000c1e1900 */
[----:B-1----:R-:W-:-:S06]  /*0a00*/  IMAD.WIDE.U32 R4, R5, 0x4, R8 ;  /* 0x0000000405047825 */ /* 0x002fcc00078e0008 */
[----:B------:R-:W4:Y:S02]  /*0a10*/  LDG.E R4, desc[UR8][R4.64] ;  /* 0x0000000804047981 */ /* 0x000f24000c1e1900 */
[----:B----4-:R-:W-:-:S05]  /*0a20*/  FFMA R7, R3, R4, R12 ;  /* 0x0000000403077223 */ /* 0x010fca000000000c */
[----:B------:R-:W-:Y:S01]  /*0a30*/  STG.E desc[UR8][R14.64], R7 ;  /* 0x000000070e007986 */ /* 0x000fe2000c101908 */
[----:B------:R-:W-:Y:S05]  /*0a40*/  EXIT ;  /* 0x000000000000794d */ /* 0x000fea0003800000 */
.L_x_7:
        /* <DEDUP_REMOVED lines=11> */
.L_x_11:


//--------------------- .nv.shared.reserved.0     --------------------------
	.section	.nv.shared.reserved.0,"aw",@nobits
	.weak		__nv_reservedSMEM_offset_0_alias
	.size		__nv_reservedSMEM_offset_0_alias, 0, 64
	.other		__nv_reservedSMEM_offset_0_alias,@"STO_CUDA_RESERVED_SHARED STV_DEFAULT"
__nv_reservedSMEM_offset_0_alias:
	.zero		0
	.zero		64


//--------------------- .nv.constant0._Z15gpu_fill_matrixPfif --------------------------
	.section	.nv.constant0._Z15gpu_fill_matrixPfif,"a",@progbits
	.sectionflags	@""
	.align	4
.nv.constant0._Z15gpu_fill_matrixPfif:
	.zero		912


//--------------------- .nv.constant0._Z14gpu_matrix_addPfS_S_i --------------------------
	.section	.nv.constant0._Z14gpu_matrix_addPfS_S_i,"a",@progbits
	.sectionflags	@""
	.align	4
.nv.constant0._Z14gpu_matrix_addPfS_S_i:
	.zero		924


//--------------------- .nv.constant0._Z19gpu_matrix_subtractPfS_S_i --------------------------
	.section	.nv.constant0._Z19gpu_matrix_subtractPfS_S_i,"a",@progbits
	.sectionflags	@""
	.align	4
.nv.constant0._Z19gpu_matrix_subtractPfS_S_i:
	.zero		924


//--------------------- .nv.constant0._Z19gpu_matrix_multiplyPfS_S_i --------------------------
	.section	.nv.constant0._Z19gpu_matrix_multiplyPfS_S_i,"a",@progbits
	.sectionflags	@""
	.align	4
.nv.constant0._Z19gpu_matrix_multiplyPfS_S_i:
	.zero		924


//--------------------- SYMBOLS --------------------------

	.type		.nv.reservedSmem.offset0,@object
	.size		.nv.reservedSmem.offset0,0x4
